//
// Generated by NVIDIA NVVM Compiler
//
// Compiler Build ID: CL-36424714
// Cuda compilation tools, release 13.0, V13.0.88
// Based on NVVM 20.0.0
//

.version 9.0
.target sm_100
.address_size 64

	// .globl	_Z7isPrimeifPiS_

.visible .entry _Z7isPrimeifPiS_(
	.param .u32 _Z7isPrimeifPiS__param_0,
	.param .f32 _Z7isPrimeifPiS__param_1,
	.param .u64 .ptr .align 1 _Z7isPrimeifPiS__param_2,
	.param .u64 .ptr .align 1 _Z7isPrimeifPiS__param_3
)
{
	.reg .pred 	%p<5>;
	.reg .b32 	%r<14>;
	.reg .b32 	%f<4>;
	.reg .b64 	%rd<8>;

	ld.param.u64 	%rd2, [_Z7isPrimeifPiS__param_2];
	ld.param.u64 	%rd3, [_Z7isPrimeifPiS__param_3];
	cvta.to.global.u64 	%rd4, %rd3;
	cvta.to.global.u64 	%rd5, %rd2;
	mov.u32 	%r4, %ctaid.x;
	mov.u32 	%r5, %ntid.x;
	mov.u32 	%r6, %tid.x;
	mad.lo.s32 	%r7, %r4, %r5, %r6;
	mul.wide.s32 	%rd6, %r7, 4;
	add.s64 	%rd1, %rd5, %rd6;
	mov.b32 	%r8, 1;
	st.global.u32 	[%rd1], %r8;
	add.s64 	%rd7, %rd4, %rd6;
	ld.global.u32 	%r1, [%rd7];
	setp.lt.s32 	%p1, %r1, 2;
	@%p1 bra 	$L__BB0_3;
	cvt.rn.f32.u32 	%f2, %r1;
	sqrt.rn.f32 	%f1, %f2;
	setp.ltu.f32 	%p2, %f1, 0f40000000;
	@%p2 bra 	$L__BB0_7;
	mov.b32 	%r13, 2;
	bra.uni 	$L__BB0_5;
$L__BB0_3:
	mov.b32 	%r12, 0;
	st.global.u32 	[%rd1], %r12;
	bra.uni 	$L__BB0_7;
$L__BB0_4:
	add.s32 	%r13, %r13, 1;
	cvt.rn.f32.u32 	%f3, %r13;
	setp.ltu.f32 	%p4, %f1, %f3;
	@%p4 bra 	$L__BB0_7;
$L__BB0_5:
	rem.u32 	%r10, %r1, %r13;
	setp.ne.s32 	%p3, %r10, 0;
	@%p3 bra 	$L__BB0_4;
	mov.b32 	%r11, 0;
	st.global.u32 	[%rd1], %r11;
$L__BB0_7:
	ret;

}


// ===== COMPILED SASS (sm_100) =====

	.target	sm_100

	.elftype	@"ET_EXEC"


//--------------------- .note.nv.tkinfo           --------------------------
	.section	.note.nv.tkinfo,"",@"SHT_NOTE"
	.sectionflags	@"SHF_NOTE_NV_TKINFO"
	.tkinfo
        /*0018*/ 	.word	0x00000002
        /*0030*/ 	.string	""
        /*0030*/ 	.string	"ptxas"
        /*0030*/ 	.string	"Cuda compilation tools, release 13.0, V13.0.88"
        /*0030*/ 	.string	"Build cuda_13.0.r13.0/compiler.36424714_0"
        /*0030*/ 	.string	"-arch sm_100 -m 64 "



//--------------------- .note.nv.cuinfo           --------------------------
	.section	.note.nv.cuinfo,"",@"SHT_NOTE"
	.sectionflags	@"SHF_NOTE_NV_CUINFO"
        /*0018*/ 	.short	0x0002
        /*001a*/ 	.short	0x0064
        /*001c*/ 	.short	0x0082
	.zero		2


//--------------------- .nv.info                  --------------------------
	.section	.nv.info,"",@"SHT_CUDA_INFO"
	.align	4


	//----- nvinfo : EIATTR_REGCOUNT
	.align		4
        /*0000*/ 	.byte	0x04, 0x2f
        /*0002*/ 	.short	(.L_1 - .L_0)
	.align		4
.L_0:
        /*0004*/ 	.word	index@(_Z7isPrimeifPiS_)
        /*0008*/ 	.word	0x0000000d


	//----- nvinfo : EIATTR_FRAME_SIZE
	.align		4
.L_1:
        /*000c*/ 	.byte	0x04, 0x11
        /*000e*/ 	.short	(.L_3 - .L_2)
	.align		4
.L_2:
        /*0010*/ 	.word	index@($__internal_0_$__cuda_sm20_sqrt_rn_f32_slowpath)
        /*0014*/ 	.word	0x00000000


	//----- nvinfo : EIATTR_FRAME_SIZE
	.align		4
.L_3:
        /*0018*/ 	.byte	0x04, 0x11
        /*001a*/ 	.short	(.L_5 - .L_4)
	.align		4
.L_4:
        /*001c*/ 	.word	index@(_Z7isPrimeifPiS_)
        /*0020*/ 	.word	0x00000000


	//----- nvinfo : EIATTR_MIN_STACK_SIZE
	.align		4
.L_5:
        /*0024*/ 	.byte	0x04, 0x12
        /*0026*/ 	.short	(.L_7 - .L_6)
	.align		4
.L_6:
        /*0028*/ 	.word	index@(_Z7isPrimeifPiS_)
        /*002c*/ 	.word	0x00000000
.L_7:


//--------------------- .nv.compat                --------------------------
	.section	.nv.compat,"",@"SHT_CUDA_COMPAT_INFO"
	.align	4
        /*0000*/ 	.byte	0x02, 0x09, 0x00, 0x00, 0x02, 0x02, 0x01, 0x00, 0x02, 0x05, 0x05, 0x00, 0x03, 0x07, 0x01, 0x01
        /*0010*/ 	.byte	0x02, 0x03, 0x00, 0x00, 0x02, 0x06, 0x01, 0x00, 0x04, 0x0b, 0x08, 0x00, 0x01, 0x00, 0x00, 0x00
        /*0020*/ 	.byte	0x00, 0x00, 0x00, 0x00


//--------------------- .nv.info._Z7isPrimeifPiS_ --------------------------
	.section	.nv.info._Z7isPrimeifPiS_,"",@"SHT_CUDA_INFO"
	.sectionflags	@""
	.align	4


	//----- nvinfo : EIATTR_CUDA_API_VERSION
	.align		4
        /*0000*/ 	.byte	0x04, 0x37
        /*0002*/ 	.short	(.L_9 - .L_8)
.L_8:
        /*0004*/ 	.word	0x00000082


	//----- nvinfo : EIATTR_KPARAM_INFO
	.align		4
.L_9:
        /*0008*/ 	.byte	0x04, 0x17
        /*000a*/ 	.short	(.L_11 - .L_10)
.L_10:
        /*000c*/ 	.word	0x00000000
        /*0010*/ 	.short	0x0003
        /*0012*/ 	.short	0x0010
        /*0014*/ 	.byte	0x00, 0xf5, 0x21, 0x00


	//----- nvinfo : EIATTR_KPARAM_INFO
	.align		4
.L_11:
        /*0018*/ 	.byte	0x04, 0x17
        /*001a*/ 	.short	(.L_13 - .L_12)
.L_12:
        /*001c*/ 	.word	0x00000000
        /*0020*/ 	.short	0x0002
        /*0022*/ 	.short	0x0008
        /*0024*/ 	.byte	0x00, 0xf5, 0x21, 0x00


	//----- nvinfo : EIATTR_KPARAM_INFO
	.align		4
.L_13:
        /*0028*/ 	.byte	0x04, 0x17
        /*002a*/ 	.short	(.L_15 - .L_14)
.L_14:
        /*002c*/ 	.word	0x00000000
        /*0030*/ 	.short	0x0001
        /*0032*/ 	.short	0x0004
        /*0034*/ 	.byte	0x00, 0xf0, 0x11, 0x00


	//----- nvinfo : EIATTR_KPARAM_INFO
	.align		4
.L_15:
        /*0038*/ 	.byte	0x04, 0x17
        /*003a*/ 	.short	(.L_17 - .L_16)
.L_16:
        /*003c*/ 	.word	0x00000000
        /*0040*/ 	.short	0x0000
        /*0042*/ 	.short	0x0000
        /*0044*/ 	.byte	0x00, 0xf0, 0x11, 0x00


	//----- nvinfo : EIATTR_SPARSE_MMA_MASK
	.align		4
.L_17:
        /*0048*/ 	.byte	0x03, 0x50
        /*004a*/ 	.short	0x0000


	//----- nvinfo : EIATTR_MAXREG_COUNT
	.align		4
        /*004c*/ 	.byte	0x03, 0x1b
        /*004e*/ 	.short	0x00ff


	//----- nvinfo : EIATTR_MERCURY_ISA_VERSION
	.align		4
        /*0050*/ 	.byte	0x03, 0x5f
        /*0052*/ 	.short	0x0101


	//----- nvinfo : EIATTR_VRC_CTA_INIT_COUNT
	.align		4
        /*0054*/ 	.byte	0x02, 0x4a
	.zero		1
	.zero		1


	//----- nvinfo : EIATTR_EXIT_INSTR_OFFSETS
	.align		4
        /*0058*/ 	.byte	0x04, 0x1c
        /*005a*/ 	.short	(.L_19 - .L_18)


	//   ....[0]....
.L_18:
        /*005c*/ 	.word	0x000001f0


	//   ....[1]....
        /*0060*/ 	.word	0x00000340


	//   ....[2]....
        /*0064*/ 	.word	0x000004a0


	//   ....[3]....
        /*0068*/ 	.word	0x000004c0


	//----- nvinfo : EIATTR_CRS_STACK_SIZE
	.align		4
.L_19:
        /*006c*/ 	.byte	0x04, 0x1e
        /*006e*/ 	.short	(.L_21 - .L_20)
.L_20:
        /*0070*/ 	.word	0x00000000


	//----- nvinfo : EIATTR_CBANK_PARAM_SIZE
	.align		4
.L_21:
        /*0074*/ 	.byte	0x03, 0x19
        /*0076*/ 	.short	0x0018


	//----- nvinfo : EIATTR_PARAM_CBANK
	.align		4
        /*0078*/ 	.byte	0x04, 0x0a
        /*007a*/ 	.short	(.L_23 - .L_22)
	.align		4
.L_22:
        /*007c*/ 	.word	index@(.nv.constant0._Z7isPrimeifPiS_)
        /*0080*/ 	.short	0x0380
        /*0082*/ 	.short	0x0018


	//----- nvinfo : EIATTR_SW_WAR
	.align		4
.L_23:
        /*0084*/ 	.byte	0x04, 0x36
        /*0086*/ 	.short	(.L_25 - .L_24)
.L_24:
        /*0088*/ 	.word	0x00000008
.L_25:


//--------------------- .nv.callgraph             --------------------------
	.section	.nv.callgraph,"",@"SHT_CUDA_CALLGRAPH"
	.align	4
	.sectionentsize	8
	.align		4
        /*0000*/ 	.word	0x00000000
	.align		4
        /*0004*/ 	.word	0xffffffff
	.align		4
        /*0008*/ 	.word	0x00000000
	.align		4
        /*000c*/ 	.word	0xfffffffe
	.align		4
        /*0010*/ 	.word	0x00000000
	.align		4
        /*0014*/ 	.word	0xfffffffd
	.align		4
        /*0018*/ 	.word	0x00000000
	.align		4
        /*001c*/ 	.word	0xfffffffc


//--------------------- .text._Z7isPrimeifPiS_    --------------------------
	.section	.text._Z7isPrimeifPiS_,"ax",@progbits
	.align	128
        .global         _Z7isPrimeifPiS_
        .type           _Z7isPrimeifPiS_,@function
        .size           _Z7isPrimeifPiS_,(.L_x_9 - _Z7isPrimeifPiS_)
        .other          _Z7isPrimeifPiS_,@"STO_CUDA_ENTRY STV_DEFAULT"
_Z7isPrimeifPiS_:
.text._Z7isPrimeifPiS_:
[----:B------:R-:W-:Y:S01]  /*0000*/  LDC R1, c[0x0][0x37c] ;  /* 0x0000df00ff017b82 */ /* 0x000fe20000000800 */
[----:B------:R-:W0:Y:S07]  /*0010*/  S2R R0, SR_TID.X ;  /* 0x0000000000007919 */ /* 0x000e2e0000002100 */
[----:B------:R-:W0:Y:S01]  /*0020*/  S2UR UR6, SR_CTAID.X ;  /* 0x00000000000679c3 */ /* 0x000e220000002500 */
[----:B------:R-:W1:Y:S01]  /*0030*/  LDCU.64 UR4, c[0x0][0x358] ;  /* 0x00006b00ff0477ac */ /* 0x000e620008000a00 */
[----:B------:R-:W-:-:S06]  /*0040*/  HFMA2 R9, -RZ, RZ, 0, 5.9604644775390625e-08 ;  /* 0x00000001ff097431 */ /* 0x000fcc00000001ff */
[----:B------:R-:W0:Y:S08]  /*0050*/  LDC R7, c[0x0][0x360] ;  /* 0x0000d800ff077b82 */ /* 0x000e300000000800 */
[----:B------:R-:W2:Y:S08]  /*0060*/  LDC.64 R2, c[0x0][0x388] ;  /* 0x0000e200ff027b82 */ /* 0x000eb00000000a00 */
[----:B------:R-:W3:Y:S01]  /*0070*/  LDC.64 R4, c[0x0][0x390] ;  /* 0x0000e400ff047b82 */ /* 0x000ee20000000a00 */
[----:B0-----:R-:W-:-:S04]  /*0080*/  IMAD R7, R7, UR6, R0 ;  /* 0x0000000607077c24 */ /* 0x001fc8000f8e0200 */
[----:B--2---:R-:W-:-:S05]  /*0090*/  IMAD.WIDE R2, R7, 0x4, R2 ;  /* 0x0000000407027825 */ /* 0x004fca00078e0202 */
[----:B-1----:R0:W-:Y:S01]  /*00a0*/  STG.E desc[UR4][R2.64], R9 ;  /* 0x0000000902007986 */ /* 0x0021e2000c101904 */
[----:B---3--:R-:W-:-:S06]  /*00b0*/  IMAD.WIDE R4, R7, 0x4, R4 ;  /* 0x0000000407047825 */ /* 0x008fcc00078e0204 */
[----:B------:R-:W2:Y:S02]  /*00c0*/  LDG.E R4, desc[UR4][R4.64] ;  /* 0x0000000404047981 */ /* 0x000ea4000c1e1900 */
[----:B--2---:R-:W-:-:S13]  /*00d0*/  ISETP.GE.AND P0, PT, R4, 0x2, PT ;  /* 0x000000020400780c */ /* 0x004fda0003f06270 */
[----:B0-----:R-:W-:Y:S05]  /*00e0*/  @!P0 BRA `(.L_x_0) ;  /* 0x0000000000f08947 */ /* 0x001fea0003800000 */
[----:B------:R-:W-:Y:S01]  /*00f0*/  I2FP.F32.U32 R0, R4 ;  /* 0x0000000400007245 */ /* 0x000fe20000201000 */
[----:B------:R-:W-:Y:S03]  /*0100*/  BSSY.RECONVERGENT B0, `(.L_x_1) ;  /* 0x000000d000007945 */ /* 0x000fe60003800200 */
[----:B------:R0:W1:Y:S01]  /*0110*/  MUFU.RSQ R5, R0 ;  /* 0x0000000000057308 */ /* 0x0000620000001400 */
[----:B------:R-:W-:-:S05]  /*0120*/  VIADD R6, R0, 0xf3000000 ;  /* 0xf300000000067836 */ /* 0x000fca0000000000 */
[----:B------:R-:W-:-:S13]  /*0130*/  ISETP.GT.U32.AND P0, PT, R6, 0x727fffff, PT ;  /* 0x727fffff0600780c */ /* 0x000fda0003f04070 */
[----:B01----:R-:W-:Y:S05]  /*0140*/  @!P0 BRA `(.L_x_2) ;  /* 0x0000000000108947 */ /* 0x003fea0003800000 */
[----:B------:R-:W-:-:S07]  /*0150*/  MOV R10, 0x170 ;  /* 0x00000170000a7802 */ /* 0x000fce0000000f00 */
[----:B------:R-:W-:Y:S05]  /*0160*/  CALL.REL.NOINC `($__internal_0_$__cuda_sm20_sqrt_rn_f32_slowpath) ;  /* 0x0000000000d87944 */ /* 0x000fea0003c00000 */
[----:B------:R-:W-:Y:S01]  /*0170*/  MOV R0, R5 ;  /* 0x0000000500007202 */ /* 0x000fe20000000f00 */
[----:B------:R-:W-:Y:S06]  /*0180*/  BRA `(.L_x_3) ;  /* 0x0000000000107947 */ /* 0x000fec0003800000 */
.L_x_2:
[----:B------:R-:W-:Y:S01]  /*0190*/  FMUL.FTZ R7, R0, R5 ;  /* 0x0000000500077220 */ /* 0x000fe20000410000 */
[----:B------:R-:W-:-:S03]  /*01a0*/  FMUL.FTZ R5, R5, 0.5 ;  /* 0x3f00000005057820 */ /* 0x000fc60000410000 */
[----:B------:R-:W-:-:S04]  /*01b0*/  FFMA R0, -R7, R7, R0 ;  /* 0x0000000707007223 */ /* 0x000fc80000000100 */
[----:B------:R-:W-:-:S07]  /*01c0*/  FFMA R0, R0, R5, R7 ;  /* 0x0000000500007223 */ /* 0x000fce0000000007 */
.L_x_3:
[----:B------:R-:W-:Y:S05]  /*01d0*/  BSYNC.RECONVERGENT B0 ;  /* 0x0000000000007941 */ /* 0x000fea0003800200 */
.L_x_1:
[----:B------:R-:W-:-:S13]  /*01e0*/  FSETP.GE.AND P0, PT, R0, 2, PT ;  /* 0x400000000000780b */ /* 0x000fda0003f06000 */
[----:B------:R-:W-:Y:S05]  /*01f0*/  @!P0 EXIT ;  /* 0x000000000000894d */ /* 0x000fea0003800000 */
[----:B------:R-:W0:Y:S01]  /*0200*/  I2F.U32.RP R5, 0x2 ;  /* 0x0000000200057906 */ /* 0x000e220000209000 */
[----:B------:R-:W-:Y:S07]  /*0210*/  BSSY.RECONVERGENT B0, `(.L_x_4) ;  /* 0x0000027000007945 */ /* 0x000fee0003800200 */
[----:B0-----:R-:W0:Y:S02]  /*0220*/  MUFU.RCP R5, R5 ;  /* 0x0000000500057308 */ /* 0x001e240000001000 */
[----:B0-----:R-:W-:-:S06]  /*0230*/  VIADD R6, R5, 0xffffffe ;  /* 0x0ffffffe05067836 */ /* 0x001fcc0000000000 */
[----:B------:R0:W1:Y:S02]  /*0240*/  F2I.FTZ.U32.TRUNC.NTZ R7, R6 ;  /* 0x0000000600077305 */ /* 0x000064000021f000 */
[----:B0-----:R-:W-:Y:S01]  /*0250*/  IMAD.MOV.U32 R6, RZ, RZ, RZ ;  /* 0x000000ffff067224 */ /* 0x001fe200078e00ff */
[----:B-1----:R-:W-:-:S05]  /*0260*/  LEA R9, -R7, RZ, 0x1 ;  /* 0x000000ff07097211 */ /* 0x002fca00078e09ff */
[----:B------:R-:W-:-:S06]  /*0270*/  IMAD.HI.U32 R7, R7, R9, R6 ;  /* 0x0000000907077227 */ /* 0x000fcc00078e0006 */
[----:B------:R-:W-:-:S04]  /*0280*/  IMAD.HI.U32 R7, R7, R4, RZ ;  /* 0x0000000407077227 */ /* 0x000fc800078e00ff */
[----:B------:R-:W-:-:S05]  /*0290*/  IMAD R7, R7, -0x2, R4 ;  /* 0xfffffffe07077824 */ /* 0x000fca00078e0204 */
[----:B------:R-:W-:-:S13]  /*02a0*/  ISETP.GE.U32.AND P0, PT, R7, 0x2, PT ;  /* 0x000000020700780c */ /* 0x000fda0003f06070 */
[----:B------:R-:W-:-:S04]  /*02b0*/  @P0 IADD3 R7, PT, PT, R7, -0x2, RZ ;  /* 0xfffffffe07070810 */ /* 0x000fc80007ffe0ff */
[----:B------:R-:W-:-:S13]  /*02c0*/  ISETP.GE.U32.AND P0, PT, R7, 0x2, PT ;  /* 0x000000020700780c */ /* 0x000fda0003f06070 */
[----:B------:R-:W-:-:S05]  /*02d0*/  @P0 VIADD R7, R7, 0xfffffffe ;  /* 0xfffffffe07070836 */ /* 0x000fca0000000000 */
[----:B------:R-:W-:-:S13]  /*02e0*/  ISETP.NE.AND P0, PT, R7, RZ, PT ;  /* 0x000000ff0700720c */ /* 0x000fda0003f05270 */
[----:B------:R-:W-:Y:S05]  /*02f0*/  @!P0 BRA `(.L_x_5) ;  /* 0x0000000000608947 */ /* 0x000fea0003800000 */
[----:B------:R-:W-:-:S07]  /*0300*/  HFMA2 R5, -RZ, RZ, 0, 1.1920928955078125e-07 ;  /* 0x00000002ff057431 */ /* 0x000fce00000001ff */
.L_x_6:
[----:B------:R-:W-:-:S05]  /*0310*/  VIADD R5, R5, 0x1 ;  /* 0x0000000105057836 */ /* 0x000fca0000000000 */
[----:B------:R-:W-:-:S04]  /*0320*/  I2FP.F32.U32 R7, R5 ;  /* 0x0000000500077245 */ /* 0x000fc80000201000 */
[----:B------:R-:W-:-:S13]  /*0330*/  FSETP.GE.AND P0, PT, R0, R7, PT ;  /* 0x000000070000720b */ /* 0x000fda0003f06000 */
[----:B------:R-:W-:Y:S05]  /*0340*/  @!P0 EXIT ;  /* 0x000000000000894d */ /* 0x000fea0003800000 */
[----:B------:R-:W0:Y:S01]  /*0350*/  I2F.U32.RP R8, R5 ;  /* 0x0000000500087306 */ /* 0x000e220000209000 */
[----:B------:R-:W-:Y:S01]  /*0360*/  IMAD.MOV R9, RZ, RZ, -R5 ;  /* 0x000000ffff097224 */ /* 0x000fe200078e0a05 */
[----:B------:R-:W-:-:S06]  /*0370*/  ISETP.NE.U32.AND P1, PT, R5, RZ, PT ;  /* 0x000000ff0500720c */ /* 0x000fcc0003f25070 */
[----:B0-----:R-:W0:Y:S02]  /*0380*/  MUFU.RCP R8, R8 ;  /* 0x0000000800087308 */ /* 0x001e240000001000 */
[----:B0-----:R-:W-:-:S06]  /*0390*/  IADD3 R6, PT, PT, R8, 0xffffffe, RZ ;  /* 0x0ffffffe08067810 */ /* 0x001fcc0007ffe0ff */
[----:B------:R0:W1:Y:S02]  /*03a0*/  F2I.FTZ.U32.TRUNC.NTZ R7, R6 ;  /* 0x0000000600077305 */ /* 0x000064000021f000 */
[----:B0-----:R-:W-:Y:S01]  /*03b0*/  MOV R6, RZ ;  /* 0x000000ff00067202 */ /* 0x001fe20000000f00 */
[----:B-1----:R-:W-:-:S04]  /*03c0*/  IMAD R9, R9, R7, RZ ;  /* 0x0000000709097224 */ /* 0x002fc800078e02ff */
[----:B------:R-:W-:-:S06]  /*03d0*/  IMAD.HI.U32 R7, R7, R9, R6 ;  /* 0x0000000907077227 */ /* 0x000fcc00078e0006 */
[----:B------:R-:W-:-:S04]  /*03e0*/  IMAD.HI.U32 R7, R7, R4, RZ ;  /* 0x0000000407077227 */ /* 0x000fc800078e00ff */
[----:B------:R-:W-:-:S04]  /*03f0*/  IMAD.MOV R7, RZ, RZ, -R7 ;  /* 0x000000ffff077224 */ /* 0x000fc800078e0a07 */
[----:B------:R-:W-:-:S05]  /*0400*/  IMAD R10, R5, R7, R4 ;  /* 0x00000007050a7224 */ /* 0x000fca00078e0204 */
[----:B------:R-:W-:-:S13]  /*0410*/  ISETP.GE.U32.AND P0, PT, R10, R5, PT ;  /* 0x000000050a00720c */ /* 0x000fda0003f06070 */
[----:B------:R-:W-:-:S04]  /*0420*/  @P0 IADD3 R10, PT, PT, -R5, R10, RZ ;  /* 0x0000000a050a0210 */ /* 0x000fc80007ffe1ff */
[----:B------:R-:W-:-:S13]  /*0430*/  ISETP.GE.U32.AND P0, PT, R10, R5, PT ;  /* 0x000000050a00720c */ /* 0x000fda0003f06070 */
[----:B------:R-:W-:Y:S01]  /*0440*/  @P0 IMAD.IADD R10, R10, 0x1, -R5 ;  /* 0x000000010a0a0824 */ /* 0x000fe200078e0a05 */
[----:B------:R-:W-:-:S04]  /*0450*/  @!P1 LOP3.LUT R10, RZ, R5, RZ, 0x33, !PT ;  /* 0x00000005ff0a9212 */ /* 0x000fc800078e33ff */
[----:B------:R-:W-:-:S13]  /*0460*/  ISETP.NE.AND P0, PT, R10, RZ, PT ;  /* 0x000000ff0a00720c */ /* 0x000fda0003f05270 */
[----:B------:R-:W-:Y:S05]  /*0470*/  @P0 BRA `(.L_x_6) ;  /* 0xfffffffc00a40947 */ /* 0x000fea000383ffff */
.L_x_5:
[----:B------:R-:W-:Y:S05]  /*0480*/  BSYNC.RECONVERGENT B0 ;  /* 0x0000000000007941 */ /* 0x000fea0003800200 */
.L_x_4:
[----:B------:R-:W-:Y:S01]  /*0490*/  STG.E desc[UR4][R2.64], RZ ;  /* 0x000000ff02007986 */ /* 0x000fe2000c101904 */
[----:B------:R-:W-:Y:S05]  /*04a0*/  EXIT ;  /* 0x000000000000794d */ /* 0x000fea0003800000 */
.L_x_0:
[----:B------:R-:W-:Y:S01]  /*04b0*/  STG.E desc[UR4][R2.64], RZ ;  /* 0x000000ff02007986 */ /* 0x000fe2000c101904 */
[----:B------:R-:W-:Y:S05]  /*04c0*/  EXIT ;  /* 0x000000000000794d */ /* 0x000fea0003800000 */
        .weak           $__internal_0_$__cuda_sm20_sqrt_rn_f32_slowpath
        .type           $__internal_0_$__cuda_sm20_sqrt_rn_f32_slowpath,@function
        .size           $__internal_0_$__cuda_sm20_sqrt_rn_f32_slowpath,(.L_x_9 - $__internal_0_$__cuda_sm20_sqrt_rn_f32_slowpath)
$__internal_0_$__cuda_sm20_sqrt_rn_f32_slowpath:
[----:B------:R-:W-:-:S13]  /*04d0*/  LOP3.LUT P0, RZ, R0, 0x7fffffff, RZ, 0xc0, !PT ;  /* 0x7fffffff00ff7812 */ /* 0x000fda000780c0ff */
[----:B------:R-:W-:Y:S01]  /*04e0*/  @!P0 MOV R5, R0 ;  /* 0x0000000000058202 */ /* 0x000fe20000000f00 */
[----:B------:R-:W-:Y:S06]  /*04f0*/  @!P0 BRA `(.L_x_7) ;  /* 0x0000000000408947 */ /* 0x000fec0003800000 */
[----:B------:R-:W-:-:S13]  /*0500*/  FSETP.GEU.FTZ.AND P0, PT, R0, RZ, PT ;  /* 0x000000ff0000720b */ /* 0x000fda0003f1e000 */
[----:B------:R-:W-:Y:S01]  /*0510*/  @!P0 MOV R5, 0x7fffffff ;  /* 0x7fffffff00058802 */ /* 0x000fe20000000f00 */
[----:B------:R-:W-:Y:S06]  /*0520*/  @!P0 BRA `(.L_x_7) ;  /* 0x0000000000348947 */ /* 0x000fec0003800000 */
[----:B------:R-:W-:-:S13]  /*0530*/  FSETP.GTU.FTZ.AND P0, PT, |R0|, +INF , PT ;  /* 0x7f8000000000780b */ /* 0x000fda0003f1c200 */
[----:B------:R-:W-:Y:S01]  /*0540*/  @P0 FADD.FTZ R5, R0, 1 ;  /* 0x3f80000000050421 */ /* 0x000fe20000010000 */
[----:B------:R-:W-:Y:S06]  /*0550*/  @P0 BRA `(.L_x_7) ;  /* 0x0000000000280947 */ /* 0x000fec0003800000 */
[----:B------:R-:W-:-:S13]  /*0560*/  FSETP.NEU.FTZ.AND P0, PT, |R0|, +INF , PT ;  /* 0x7f8000000000780b */ /* 0x000fda0003f1d200 */
[----:B------:R-:W-:-:S04]  /*0570*/  @P0 FFMA R6, R0, 1.84467440737095516160e+19, RZ ;  /* 0x5f80000000060823 */ /* 0x000fc800000000ff */
[----:B------:R-:W0:Y:S02]  /*0580*/  @P0 MUFU.RSQ R5, R6 ;  /* 0x0000000600050308 */ /* 0x000e240000001400 */
[----:B0-----:R-:W-:Y:S01]  /*0590*/  @P0 FMUL.FTZ R7, R6, R5 ;  /* 0x0000000506070220 */ /* 0x001fe20000410000 */
[----:B------:R-:W-:Y:S01]  /*05a0*/  @P0 FMUL.FTZ R9, R5, 0.5 ;  /* 0x3f00000005090820 */ /* 0x000fe20000410000 */
[----:B------:R-:W-:Y:S02]  /*05b0*/  @!P0 IMAD.MOV.U32 R5, RZ, RZ, R0 ;  /* 0x000000ffff058224 */ /* 0x000fe400078e0000 */
[----:B------:R-:W-:-:S04]  /*05c0*/  @P0 FADD.FTZ R8, -R7, -RZ ;  /* 0x800000ff07080221 */ /* 0x000fc80000010100 */
[----:B------:R-:W-:-:S04]  /*05d0*/  @P0 FFMA R8, R7, R8, R6 ;  /* 0x0000000807080223 */ /* 0x000fc80000000006 */
[----:B------:R-:W-:-:S04]  /*05e0*/  @P0 FFMA R8, R8, R9, R7 ;  /* 0x0000000908080223 */ /* 0x000fc80000000007 */
[----:B------:R-:W-:-:S07]  /*05f0*/  @P0 FMUL.FTZ R5, R8, 2.3283064365386962891e-10 ;  /* 0x2f80000008050820 */ /* 0x000fce0000410000 */
.L_x_7:
[----:B------:R-:W-:Y:S01]  /*0600*/  HFMA2 R7, -RZ, RZ, 0, 0 ;  /* 0x00000000ff077431 */ /* 0x000fe200000001ff */
[----:B------:R-:W-:-:S04]  /*0610*/  MOV R6, R10 ;  /* 0x0000000a00067202 */ /* 0x000fc80000000f00 */
[----:B------:R-:W-:Y:S05]  /*0620*/  RET.REL.NODEC R6 `(_Z7isPrimeifPiS_) ;  /* 0xfffffff806747950 */ /* 0x000fea0003c3ffff */
.L_x_8:
[----:B------:R-:W-:-:S00]  /*0630*/  BRA `(.L_x_8) ;  /* 0xfffffffc00fc7947 */ /* 0x000fc0000383ffff */
[----:B------:R-:W-:-:S00]  /*0640*/  NOP ;  /* 0x0000000000007918 */ /* 0x000fc00000000000 */
        /* <DEDUP_REMOVED lines=11> */
.L_x_9:


//--------------------- .nv.shared.reserved.0     --------------------------
	.section	.nv.shared.reserved.0,"aw",@nobits
	.weak		__nv_reservedSMEM_offset_0_alias
	.size		__nv_reservedSMEM_offset_0_alias, 0, 64
	.other		__nv_reservedSMEM_offset_0_alias,@"STO_CUDA_RESERVED_SHARED STV_DEFAULT"
__nv_reservedSMEM_offset_0_alias:
	.zero		0
	.zero		64


//--------------------- .nv.constant0._Z7isPrimeifPiS_ --------------------------
	.section	.nv.constant0._Z7isPrimeifPiS_,"a",@progbits
	.sectionflags	@""
	.align	4
.nv.constant0._Z7isPrimeifPiS_:
	.zero		920


//--------------------- SYMBOLS --------------------------

	.type		.nv.reservedSmem.offset0,@object
	.size		.nv.reservedSmem.offset0,0x4
